//
// Generated by NVIDIA NVVM Compiler
//
// Compiler Build ID: CL-36424714
// Cuda compilation tools, release 13.0, V13.0.88
// Based on NVVM 20.0.0
//

.version 9.0
.target sm_100
.address_size 64

	// .globl	_Z13reverse_arrayPfi

.visible .entry _Z13reverse_arrayPfi(
	.param .u64 .ptr .align 1 _Z13reverse_arrayPfi_param_0,
	.param .u32 _Z13reverse_arrayPfi_param_1
)
{
	.reg .pred 	%p<2>;
	.reg .b32 	%r<11>;
	.reg .b32 	%f<3>;
	.reg .b64 	%rd<7>;

	ld.param.u64 	%rd1, [_Z13reverse_arrayPfi_param_0];
	ld.param.u32 	%r2, [_Z13reverse_arrayPfi_param_1];
	mov.u32 	%r3, %ctaid.x;
	mov.u32 	%r4, %ntid.x;
	mov.u32 	%r5, %tid.x;
	mad.lo.s32 	%r1, %r3, %r4, %r5;
	shr.u32 	%r6, %r2, 31;
	add.s32 	%r7, %r2, %r6;
	shr.s32 	%r8, %r7, 1;
	setp.ge.s32 	%p1, %r1, %r8;
	@%p1 bra 	$L__BB0_2;
	cvta.to.global.u64 	%rd2, %rd1;
	mul.wide.s32 	%rd3, %r1, 4;
	add.s64 	%rd4, %rd2, %rd3;
	ld.global.f32 	%f1, [%rd4];
	not.b32 	%r9, %r1;
	add.s32 	%r10, %r2, %r9;
	mul.wide.s32 	%rd5, %r10, 4;
	add.s64 	%rd6, %rd2, %rd5;
	ld.global.f32 	%f2, [%rd6];
	st.global.f32 	[%rd4], %f2;
	st.global.f32 	[%rd6], %f1;
$L__BB0_2:
	ret;

}


// ===== COMPILED SASS (sm_100) =====

	.target	sm_100

	.elftype	@"ET_EXEC"


//--------------------- .note.nv.tkinfo           --------------------------
	.section	.note.nv.tkinfo,"",@"SHT_NOTE"
	.sectionflags	@"SHF_NOTE_NV_TKINFO"
	.tkinfo
        /*0018*/ 	.word	0x00000002
        /*0030*/ 	.string	""
        /*0030*/ 	.string	"ptxas"
        /*0030*/ 	.string	"Cuda compilation tools, release 13.0, V13.0.88"
        /*0030*/ 	.string	"Build cuda_13.0.r13.0/compiler.36424714_0"
        /*0030*/ 	.string	"-arch sm_100 -m 64 "



//--------------------- .note.nv.cuinfo           --------------------------
	.section	.note.nv.cuinfo,"",@"SHT_NOTE"
	.sectionflags	@"SHF_NOTE_NV_CUINFO"
        /*0018*/ 	.short	0x0002
        /*001a*/ 	.short	0x0064
        /*001c*/ 	.short	0x0082
	.zero		2


//--------------------- .nv.info                  --------------------------
	.section	.nv.info,"",@"SHT_CUDA_INFO"
	.align	4


	//----- nvinfo : EIATTR_REGCOUNT
	.align		4
        /*0000*/ 	.byte	0x04, 0x2f
        /*0002*/ 	.short	(.L_1 - .L_0)
	.align		4
.L_0:
        /*0004*/ 	.word	index@(_Z13reverse_arrayPfi)
        /*0008*/ 	.word	0x0000000c


	//----- nvinfo : EIATTR_FRAME_SIZE
	.align		4
.L_1:
        /*000c*/ 	.byte	0x04, 0x11
        /*000e*/ 	.short	(.L_3 - .L_2)
	.align		4
.L_2:
        /*0010*/ 	.word	index@(_Z13reverse_arrayPfi)
        /*0014*/ 	.word	0x00000000


	//----- nvinfo : EIATTR_MIN_STACK_SIZE
	.align		4
.L_3:
        /*0018*/ 	.byte	0x04, 0x12
        /*001a*/ 	.short	(.L_5 - .L_4)
	.align		4
.L_4:
        /*001c*/ 	.word	index@(_Z13reverse_arrayPfi)
        /*0020*/ 	.word	0x00000000
.L_5:


//--------------------- .nv.compat                --------------------------
	.section	.nv.compat,"",@"SHT_CUDA_COMPAT_INFO"
	.align	4
        /*0000*/ 	.byte	0x02, 0x09, 0x00, 0x00, 0x02, 0x02, 0x01, 0x00, 0x02, 0x05, 0x05, 0x00, 0x03, 0x07, 0x01, 0x01
        /*0010*/ 	.byte	0x02, 0x03, 0x00, 0x00, 0x02, 0x06, 0x01, 0x00, 0x04, 0x0b, 0x08, 0x00, 0x09, 0x00, 0x00, 0x00
        /*0020*/ 	.byte	0x00, 0x00, 0x00, 0x00


//--------------------- .nv.info._Z13reverse_arrayPfi --------------------------
	.section	.nv.info._Z13reverse_arrayPfi,"",@"SHT_CUDA_INFO"
	.sectionflags	@""
	.align	4


	//----- nvinfo : EIATTR_CUDA_API_VERSION
	.align		4
        /*0000*/ 	.byte	0x04, 0x37
        /*0002*/ 	.short	(.L_7 - .L_6)
.L_6:
        /*0004*/ 	.word	0x00000082


	//----- nvinfo : EIATTR_KPARAM_INFO
	.align		4
.L_7:
        /*0008*/ 	.byte	0x04, 0x17
        /*000a*/ 	.short	(.L_9 - .L_8)
.L_8:
        /*000c*/ 	.word	0x00000000
        /*0010*/ 	.short	0x0001
        /*0012*/ 	.short	0x0008
        /*0014*/ 	.byte	0x00, 0xf0, 0x11, 0x00


	//----- nvinfo : EIATTR_KPARAM_INFO
	.align		4
.L_9:
        /*0018*/ 	.byte	0x04, 0x17
        /*001a*/ 	.short	(.L_11 - .L_10)
.L_10:
        /*001c*/ 	.word	0x00000000
        /*0020*/ 	.short	0x0000
        /*0022*/ 	.short	0x0000
        /*0024*/ 	.byte	0x00, 0xf5, 0x21, 0x00


	//----- nvinfo : EIATTR_SPARSE_MMA_MASK
	.align		4
.L_11:
        /*0028*/ 	.byte	0x03, 0x50
        /*002a*/ 	.short	0x0000


	//----- nvinfo : EIATTR_MAXREG_COUNT
	.align		4
        /*002c*/ 	.byte	0x03, 0x1b
        /*002e*/ 	.short	0x00ff


	//----- nvinfo : EIATTR_MERCURY_ISA_VERSION
	.align		4
        /*0030*/ 	.byte	0x03, 0x5f
        /*0032*/ 	.short	0x0101


	//----- nvinfo : EIATTR_VRC_CTA_INIT_COUNT
	.align		4
        /*0034*/ 	.byte	0x02, 0x4a
	.zero		1
	.zero		1


	//----- nvinfo : EIATTR_EXIT_INSTR_OFFSETS
	.align		4
        /*0038*/ 	.byte	0x04, 0x1c
        /*003a*/ 	.short	(.L_13 - .L_12)


	//   ....[0]....
.L_12:
        /*003c*/ 	.word	0x00000090


	//   ....[1]....
        /*0040*/ 	.word	0x00000140


	//----- nvinfo : EIATTR_CBANK_PARAM_SIZE
	.align		4
.L_13:
        /*0044*/ 	.byte	0x03, 0x19
        /*0046*/ 	.short	0x000c


	//----- nvinfo : EIATTR_PARAM_CBANK
	.align		4
        /*0048*/ 	.byte	0x04, 0x0a
        /*004a*/ 	.short	(.L_15 - .L_14)
	.align		4
.L_14:
        /*004c*/ 	.word	index@(.nv.constant0._Z13reverse_arrayPfi)
        /*0050*/ 	.short	0x0380
        /*0052*/ 	.short	0x000c


	//----- nvinfo : EIATTR_SW_WAR
	.align		4
.L_15:
        /*0054*/ 	.byte	0x04, 0x36
        /*0056*/ 	.short	(.L_17 - .L_16)
.L_16:
        /*0058*/ 	.word	0x00000008
.L_17:


//--------------------- .nv.callgraph             --------------------------
	.section	.nv.callgraph,"",@"SHT_CUDA_CALLGRAPH"
	.align	4
	.sectionentsize	8
	.align		4
        /*0000*/ 	.word	0x00000000
	.align		4
        /*0004*/ 	.word	0xffffffff
	.align		4
        /*0008*/ 	.word	0x00000000
	.align		4
        /*000c*/ 	.word	0xfffffffe
	.align		4
        /*0010*/ 	.word	0x00000000
	.align		4
        /*0014*/ 	.word	0xfffffffd
	.align		4
        /*0018*/ 	.word	0x00000000
	.align		4
        /*001c*/ 	.word	0xfffffffc


//--------------------- .text._Z13reverse_arrayPfi --------------------------
	.section	.text._Z13reverse_arrayPfi,"ax",@progbits
	.align	128
        .global         _Z13reverse_arrayPfi
        .type           _Z13reverse_arrayPfi,@function
        .size           _Z13reverse_arrayPfi,(.L_x_1 - _Z13reverse_arrayPfi)
        .other          _Z13reverse_arrayPfi,@"STO_CUDA_ENTRY STV_DEFAULT"
_Z13reverse_arrayPfi:
.text._Z13reverse_arrayPfi:
[----:B------:R-:W-:Y:S01]  /*0000*/  LDC R1, c[0x0][0x37c] ;  /* 0x0000df00ff017b82 */ /* 0x000fe20000000800 */
[----:B------:R-:W0:Y:S07]  /*0010*/  S2R R0, SR_TID.X ;  /* 0x0000000000007919 */ /* 0x000e2e0000002100 */
[----:B------:R-:W0:Y:S01]  /*0020*/  S2UR UR5, SR_CTAID.X ;  /* 0x00000000000579c3 */ /* 0x000e220000002500 */
[----:B------:R-:W1:Y:S07]  /*0030*/  LDCU UR6, c[0x0][0x388] ;  /* 0x00007100ff0677ac */ /* 0x000e6e0008000800 */
[----:B------:R-:W0:Y:S01]  /*0040*/  LDC R7, c[0x0][0x360] ;  /* 0x0000d800ff077b82 */ /* 0x000e220000000800 */
[----:B-1----:R-:W-:-:S04]  /*0050*/  ULEA.HI UR4, UR6, UR6, URZ, 0x1 ;  /* 0x0000000606047291 */ /* 0x002fc8000f8f08ff */
[----:B------:R-:W-:Y:S01]  /*0060*/  USHF.R.S32.HI UR4, URZ, 0x1, UR4 ;  /* 0x00000001ff047899 */ /* 0x000fe20008011404 */
[----:B0-----:R-:W-:-:S05]  /*0070*/  IMAD R7, R7, UR5, R0 ;  /* 0x0000000507077c24 */ /* 0x001fca000f8e0200 */
[----:B------:R-:W-:-:S13]  /*0080*/  ISETP.GE.AND P0, PT, R7, UR4, PT ;  /* 0x0000000407007c0c */ /* 0x000fda000bf06270 */
[----:B------:R-:W-:Y:S05]  /*0090*/  @P0 EXIT ;  /* 0x000000000000094d */ /* 0x000fea0003800000 */
[----:B------:R-:W0:Y:S01]  /*00a0*/  LDC.64 R2, c[0x0][0x380] ;  /* 0x0000e000ff027b82 */ /* 0x000e220000000a00 */
[----:B------:R-:W1:Y:S01]  /*00b0*/  LDCU.64 UR4, c[0x0][0x358] ;  /* 0x00006b00ff0477ac */ /* 0x000e620008000a00 */
[----:B------:R-:W-:-:S04]  /*00c0*/  LOP3.LUT R0, RZ, R7, RZ, 0x33, !PT ;  /* 0x00000007ff007212 */ /* 0x000fc800078e33ff */
[----:B------:R-:W-:-:S05]  /*00d0*/  IADD3 R5, PT, PT, R0, UR6, RZ ;  /* 0x0000000600057c10 */ /* 0x000fca000fffe0ff */
[----:B0-----:R-:W-:-:S04]  /*00e0*/  IMAD.WIDE R4, R5, 0x4, R2 ;  /* 0x0000000405047825 */ /* 0x001fc800078e0202 */
[----:B------:R-:W-:Y:S01]  /*00f0*/  IMAD.WIDE R2, R7, 0x4, R2 ;  /* 0x0000000407027825 */ /* 0x000fe200078e0202 */
[----:B-1----:R-:W2:Y:S04]  /*0100*/  LDG.E R9, desc[UR4][R4.64] ;  /* 0x0000000404097981 */ /* 0x002ea8000c1e1900 */
[----:B------:R-:W3:Y:S04]  /*0110*/  LDG.E R7, desc[UR4][R2.64] ;  /* 0x0000000402077981 */ /* 0x000ee8000c1e1900 */
[----:B--2---:R-:W-:Y:S04]  /*0120*/  STG.E desc[UR4][R2.64], R9 ;  /* 0x0000000902007986 */ /* 0x004fe8000c101904 */
[----:B---3--:R-:W-:Y:S01]  /*0130*/  STG.E desc[UR4][R4.64], R7 ;  /* 0x0000000704007986 */ /* 0x008fe2000c101904 */
[----:B------:R-:W-:Y:S05]  /*0140*/  EXIT ;  /* 0x000000000000794d */ /* 0x000fea0003800000 */
.L_x_0:
[----:B------:R-:W-:-:S00]  /*0150*/  BRA `(.L_x_0) ;  /* 0xfffffffc00fc7947 */ /* 0x000fc0000383ffff */
[----:B------:R-:W-:-:S00]  /*0160*/  NOP ;  /* 0x0000000000007918 */ /* 0x000fc00000000000 */
        /* <DEDUP_REMOVED lines=9> */
.L_x_1:


//--------------------- .nv.shared.reserved.0     --------------------------
	.section	.nv.shared.reserved.0,"aw",@nobits
	.weak		__nv_reservedSMEM_offset_0_alias
	.size		__nv_reservedSMEM_offset_0_alias, 0, 64
	.other		__nv_reservedSMEM_offset_0_alias,@"STO_CUDA_RESERVED_SHARED STV_DEFAULT"
__nv_reservedSMEM_offset_0_alias:
	.zero		0
	.zero		64


//--------------------- .nv.constant0._Z13reverse_arrayPfi --------------------------
	.section	.nv.constant0._Z13reverse_arrayPfi,"a",@progbits
	.sectionflags	@""
	.align	4
.nv.constant0._Z13reverse_arrayPfi:
	.zero		908


//--------------------- SYMBOLS --------------------------

	.type		.nv.reservedSmem.offset0,@object
	.size		.nv.reservedSmem.offset0,0x4
